//
// Generated by NVIDIA NVVM Compiler
//
// Compiler Build ID: CL-36424714
// Cuda compilation tools, release 13.0, V13.0.88
// Based on NVVM 20.0.0
//

.version 9.0
.target sm_100
.address_size 64


.entry _ZN36_GLOBAL__N__fd1a5765_4_k_cu_0def6f2722multiply_dp_gpu_kernelEPdS0_S0_m(
	.param .u64 .ptr .align 1 _ZN36_GLOBAL__N__fd1a5765_4_k_cu_0def6f2722multiply_dp_gpu_kernelEPdS0_S0_m_param_0,
	.param .u64 .ptr .align 1 _ZN36_GLOBAL__N__fd1a5765_4_k_cu_0def6f2722multiply_dp_gpu_kernelEPdS0_S0_m_param_1,
	.param .u64 .ptr .align 1 _ZN36_GLOBAL__N__fd1a5765_4_k_cu_0def6f2722multiply_dp_gpu_kernelEPdS0_S0_m_param_2,
	.param .u64 _ZN36_GLOBAL__N__fd1a5765_4_k_cu_0def6f2722multiply_dp_gpu_kernelEPdS0_S0_m_param_3
)
{
	.reg .pred 	%p<10>;
	.reg .b32 	%r<9>;
	.reg .b64 	%rd<77>;
	.reg .b64 	%fd<67>;

	ld.param.u64 	%rd25, [_ZN36_GLOBAL__N__fd1a5765_4_k_cu_0def6f2722multiply_dp_gpu_kernelEPdS0_S0_m_param_0];
	ld.param.u64 	%rd26, [_ZN36_GLOBAL__N__fd1a5765_4_k_cu_0def6f2722multiply_dp_gpu_kernelEPdS0_S0_m_param_1];
	ld.param.u64 	%rd24, [_ZN36_GLOBAL__N__fd1a5765_4_k_cu_0def6f2722multiply_dp_gpu_kernelEPdS0_S0_m_param_3];
	cvta.to.global.u64 	%rd1, %rd26;
	cvta.to.global.u64 	%rd2, %rd25;
	mov.u32 	%r1, %ctaid.y;
	mov.u32 	%r2, %ntid.y;
	mov.u32 	%r3, %tid.y;
	mad.lo.s32 	%r4, %r1, %r2, %r3;
	cvt.u64.u32 	%rd3, %r4;
	mov.u32 	%r5, %ctaid.x;
	mov.u32 	%r6, %ntid.x;
	mov.u32 	%r7, %tid.x;
	mad.lo.s32 	%r8, %r5, %r6, %r7;
	cvt.u64.u32 	%rd4, %r8;
	max.u64 	%rd27, %rd3, %rd4;
	setp.ge.u64 	%p1, %rd27, %rd24;
	@%p1 bra 	$L__BB0_13;
	mul.lo.s64 	%rd5, %rd24, %rd4;
	add.s64 	%rd29, %rd24, -1;
	and.b64  	%rd6, %rd24, 7;
	setp.lt.u64 	%p2, %rd29, 7;
	mov.f64 	%fd66, 0d0000000000000000;
	mov.b64 	%rd75, 0;
	@%p2 bra 	$L__BB0_4;
	and.b64  	%rd75, %rd24, -8;
	shl.b64 	%rd30, %rd3, 3;
	add.s64 	%rd72, %rd2, %rd30;
	shl.b64 	%rd9, %rd24, 6;
	shl.b64 	%rd31, %rd5, 3;
	add.s64 	%rd32, %rd31, %rd1;
	add.s64 	%rd71, %rd32, 32;
	mov.f64 	%fd66, 0d0000000000000000;
	mov.u64 	%rd73, %rd75;
$L__BB0_3:
	.pragma "nounroll";
	ld.global.f64 	%fd16, [%rd72];
	ld.global.f64 	%fd17, [%rd71+-32];
	fma.rn.f64 	%fd18, %fd16, %fd17, %fd66;
	shl.b64 	%rd33, %rd24, 3;
	add.s64 	%rd34, %rd72, %rd33;
	ld.global.f64 	%fd19, [%rd34];
	ld.global.f64 	%fd20, [%rd71+-24];
	fma.rn.f64 	%fd21, %fd19, %fd20, %fd18;
	add.s64 	%rd35, %rd34, %rd33;
	ld.global.f64 	%fd22, [%rd35];
	ld.global.f64 	%fd23, [%rd71+-16];
	fma.rn.f64 	%fd24, %fd22, %fd23, %fd21;
	add.s64 	%rd36, %rd35, %rd33;
	ld.global.f64 	%fd25, [%rd36];
	ld.global.f64 	%fd26, [%rd71+-8];
	fma.rn.f64 	%fd27, %fd25, %fd26, %fd24;
	add.s64 	%rd37, %rd36, %rd33;
	ld.global.f64 	%fd28, [%rd37];
	ld.global.f64 	%fd29, [%rd71];
	fma.rn.f64 	%fd30, %fd28, %fd29, %fd27;
	add.s64 	%rd38, %rd37, %rd33;
	ld.global.f64 	%fd31, [%rd38];
	ld.global.f64 	%fd32, [%rd71+8];
	fma.rn.f64 	%fd33, %fd31, %fd32, %fd30;
	add.s64 	%rd39, %rd38, %rd33;
	ld.global.f64 	%fd34, [%rd39];
	ld.global.f64 	%fd35, [%rd71+16];
	fma.rn.f64 	%fd36, %fd34, %fd35, %fd33;
	add.s64 	%rd40, %rd39, %rd33;
	ld.global.f64 	%fd37, [%rd40];
	ld.global.f64 	%fd38, [%rd71+24];
	fma.rn.f64 	%fd66, %fd37, %fd38, %fd36;
	add.s64 	%rd73, %rd73, -8;
	add.s64 	%rd72, %rd72, %rd9;
	add.s64 	%rd71, %rd71, 64;
	setp.ne.s64 	%p3, %rd73, 0;
	@%p3 bra 	$L__BB0_3;
$L__BB0_4:
	setp.eq.s64 	%p4, %rd6, 0;
	@%p4 bra 	$L__BB0_12;
	and.b64  	%rd18, %rd24, 3;
	setp.lt.u64 	%p5, %rd6, 4;
	@%p5 bra 	$L__BB0_7;
	mad.lo.s64 	%rd41, %rd75, %rd24, %rd3;
	shl.b64 	%rd42, %rd41, 3;
	add.s64 	%rd43, %rd2, %rd42;
	ld.global.f64 	%fd40, [%rd43];
	add.s64 	%rd44, %rd75, %rd5;
	shl.b64 	%rd45, %rd44, 3;
	add.s64 	%rd46, %rd1, %rd45;
	ld.global.f64 	%fd41, [%rd46];
	fma.rn.f64 	%fd42, %fd40, %fd41, %fd66;
	shl.b64 	%rd47, %rd24, 3;
	add.s64 	%rd48, %rd43, %rd47;
	ld.global.f64 	%fd43, [%rd48];
	ld.global.f64 	%fd44, [%rd46+8];
	fma.rn.f64 	%fd45, %fd43, %fd44, %fd42;
	add.s64 	%rd49, %rd48, %rd47;
	ld.global.f64 	%fd46, [%rd49];
	ld.global.f64 	%fd47, [%rd46+16];
	fma.rn.f64 	%fd48, %fd46, %fd47, %fd45;
	add.s64 	%rd50, %rd49, %rd47;
	ld.global.f64 	%fd49, [%rd50];
	ld.global.f64 	%fd50, [%rd46+24];
	fma.rn.f64 	%fd66, %fd49, %fd50, %fd48;
	add.s64 	%rd75, %rd75, 4;
$L__BB0_7:
	setp.eq.s64 	%p6, %rd18, 0;
	@%p6 bra 	$L__BB0_12;
	setp.eq.s64 	%p7, %rd18, 1;
	@%p7 bra 	$L__BB0_10;
	mad.lo.s64 	%rd51, %rd75, %rd24, %rd3;
	shl.b64 	%rd52, %rd51, 3;
	add.s64 	%rd53, %rd2, %rd52;
	ld.global.f64 	%fd52, [%rd53];
	add.s64 	%rd54, %rd75, %rd5;
	shl.b64 	%rd55, %rd54, 3;
	add.s64 	%rd56, %rd1, %rd55;
	ld.global.f64 	%fd53, [%rd56];
	fma.rn.f64 	%fd54, %fd52, %fd53, %fd66;
	shl.b64 	%rd57, %rd24, 3;
	add.s64 	%rd58, %rd53, %rd57;
	ld.global.f64 	%fd55, [%rd58];
	ld.global.f64 	%fd56, [%rd56+8];
	fma.rn.f64 	%fd66, %fd55, %fd56, %fd54;
	add.s64 	%rd75, %rd75, 2;
$L__BB0_10:
	and.b64  	%rd59, %rd24, 1;
	setp.eq.b64 	%p8, %rd59, 1;
	not.pred 	%p9, %p8;
	@%p9 bra 	$L__BB0_12;
	mad.lo.s64 	%rd60, %rd75, %rd24, %rd3;
	shl.b64 	%rd61, %rd60, 3;
	add.s64 	%rd62, %rd2, %rd61;
	ld.global.f64 	%fd57, [%rd62];
	add.s64 	%rd63, %rd75, %rd5;
	shl.b64 	%rd64, %rd63, 3;
	add.s64 	%rd65, %rd1, %rd64;
	ld.global.f64 	%fd58, [%rd65];
	fma.rn.f64 	%fd66, %fd57, %fd58, %fd66;
$L__BB0_12:
	ld.param.u64 	%rd70, [_ZN36_GLOBAL__N__fd1a5765_4_k_cu_0def6f2722multiply_dp_gpu_kernelEPdS0_S0_m_param_2];
	add.s64 	%rd66, %rd5, %rd3;
	cvta.to.global.u64 	%rd67, %rd70;
	shl.b64 	%rd68, %rd66, 3;
	add.s64 	%rd69, %rd67, %rd68;
	st.global.f64 	[%rd69], %fd66;
$L__BB0_13:
	ret;

}


// ===== COMPILED SASS (sm_100) =====

	.target	sm_100

	.elftype	@"ET_EXEC"


//--------------------- .note.nv.tkinfo           --------------------------
	.section	.note.nv.tkinfo,"",@"SHT_NOTE"
	.sectionflags	@"SHF_NOTE_NV_TKINFO"
	.tkinfo
        /*0018*/ 	.word	0x00000002
        /*0030*/ 	.string	""
        /*0030*/ 	.string	"ptxas"
        /*0030*/ 	.string	"Cuda compilation tools, release 13.0, V13.0.88"
        /*0030*/ 	.string	"Build cuda_13.0.r13.0/compiler.36424714_0"
        /*0030*/ 	.string	"-arch sm_100 -m 64 "



//--------------------- .note.nv.cuinfo           --------------------------
	.section	.note.nv.cuinfo,"",@"SHT_NOTE"
	.sectionflags	@"SHF_NOTE_NV_CUINFO"
        /*0018*/ 	.short	0x0002
        /*001a*/ 	.short	0x0064
        /*001c*/ 	.short	0x0082
	.zero		2


//--------------------- .nv.info                  --------------------------
	.section	.nv.info,"",@"SHT_CUDA_INFO"
	.align	4


	//----- nvinfo : EIATTR_REGCOUNT
	.align		4
        /*0000*/ 	.byte	0x04, 0x2f
        /*0002*/ 	.short	(.L_1 - .L_0)
	.align		4
.L_0:
        /*0004*/ 	.word	index@(_ZN36_GLOBAL__N__fd1a5765_4_k_cu_0def6f2722multiply_dp_gpu_kernelEPdS0_S0_m)
        /*0008*/ 	.word	0x00000020


	//----- nvinfo : EIATTR_FRAME_SIZE
	.align		4
.L_1:
        /*000c*/ 	.byte	0x04, 0x11
        /*000e*/ 	.short	(.L_3 - .L_2)
	.align		4
.L_2:
        /*0010*/ 	.word	index@(_ZN36_GLOBAL__N__fd1a5765_4_k_cu_0def6f2722multiply_dp_gpu_kernelEPdS0_S0_m)
        /*0014*/ 	.word	0x00000000


	//----- nvinfo : EIATTR_MIN_STACK_SIZE
	.align		4
.L_3:
        /*0018*/ 	.byte	0x04, 0x12
        /*001a*/ 	.short	(.L_5 - .L_4)
	.align		4
.L_4:
        /*001c*/ 	.word	index@(_ZN36_GLOBAL__N__fd1a5765_4_k_cu_0def6f2722multiply_dp_gpu_kernelEPdS0_S0_m)
        /*0020*/ 	.word	0x00000000
.L_5:


//--------------------- .nv.compat                --------------------------
	.section	.nv.compat,"",@"SHT_CUDA_COMPAT_INFO"
	.align	4
        /*0000*/ 	.byte	0x02, 0x09, 0x00, 0x00, 0x02, 0x02, 0x01, 0x00, 0x02, 0x05, 0x05, 0x00, 0x03, 0x07, 0x01, 0x01
        /*0010*/ 	.byte	0x02, 0x03, 0x00, 0x00, 0x02, 0x06, 0x01, 0x00, 0x04, 0x0b, 0x08, 0x00, 0x01, 0x00, 0x00, 0x00
        /*0020*/ 	.byte	0x00, 0x00, 0x00, 0x00


//--------------------- .nv.info._ZN36_GLOBAL__N__fd1a5765_4_k_cu_0def6f2722multiply_dp_gpu_kernelEPdS0_S0_m --------------------------
	.section	.nv.info._ZN36_GLOBAL__N__fd1a5765_4_k_cu_0def6f2722multiply_dp_gpu_kernelEPdS0_S0_m,"",@"SHT_CUDA_INFO"
	.sectionflags	@""
	.align	4


	//----- nvinfo : EIATTR_CUDA_API_VERSION
	.align		4
        /*0000*/ 	.byte	0x04, 0x37
        /*0002*/ 	.short	(.L_7 - .L_6)
.L_6:
        /*0004*/ 	.word	0x00000082


	//----- nvinfo : EIATTR_KPARAM_INFO
	.align		4
.L_7:
        /*0008*/ 	.byte	0x04, 0x17
        /*000a*/ 	.short	(.L_9 - .L_8)
.L_8:
        /*000c*/ 	.word	0x00000000
        /*0010*/ 	.short	0x0003
        /*0012*/ 	.short	0x0018
        /*0014*/ 	.byte	0x00, 0xf0, 0x21, 0x00


	//----- nvinfo : EIATTR_KPARAM_INFO
	.align		4
.L_9:
        /*0018*/ 	.byte	0x04, 0x17
        /*001a*/ 	.short	(.L_11 - .L_10)
.L_10:
        /*001c*/ 	.word	0x00000000
        /*0020*/ 	.short	0x0002
        /*0022*/ 	.short	0x0010
        /*0024*/ 	.byte	0x00, 0xf5, 0x21, 0x00


	//----- nvinfo : EIATTR_KPARAM_INFO
	.align		4
.L_11:
        /*0028*/ 	.byte	0x04, 0x17
        /*002a*/ 	.short	(.L_13 - .L_12)
.L_12:
        /*002c*/ 	.word	0x00000000
        /*0030*/ 	.short	0x0001
        /*0032*/ 	.short	0x0008
        /*0034*/ 	.byte	0x00, 0xf5, 0x21, 0x00


	//----- nvinfo : EIATTR_KPARAM_INFO
	.align		4
.L_13:
        /*0038*/ 	.byte	0x04, 0x17
        /*003a*/ 	.short	(.L_15 - .L_14)
.L_14:
        /*003c*/ 	.word	0x00000000
        /*0040*/ 	.short	0x0000
        /*0042*/ 	.short	0x0000
        /*0044*/ 	.byte	0x00, 0xf5, 0x21, 0x00


	//----- nvinfo : EIATTR_SPARSE_MMA_MASK
	.align		4
.L_15:
        /*0048*/ 	.byte	0x03, 0x50
        /*004a*/ 	.short	0x0000


	//----- nvinfo : EIATTR_MAXREG_COUNT
	.align		4
        /*004c*/ 	.byte	0x03, 0x1b
        /*004e*/ 	.short	0x00ff


	//----- nvinfo : EIATTR_MERCURY_ISA_VERSION
	.align		4
        /*0050*/ 	.byte	0x03, 0x5f
        /*0052*/ 	.short	0x0101


	//----- nvinfo : EIATTR_VRC_CTA_INIT_COUNT
	.align		4
        /*0054*/ 	.byte	0x02, 0x4a
	.zero		1
	.zero		1


	//----- nvinfo : EIATTR_EXIT_INSTR_OFFSETS
	.align		4
        /*0058*/ 	.byte	0x04, 0x1c
        /*005a*/ 	.short	(.L_17 - .L_16)


	//   ....[0]....
.L_16:
        /*005c*/ 	.word	0x000000f0


	//   ....[1]....
        /*0060*/ 	.word	0x00000bf0


	//----- nvinfo : EIATTR_CBANK_PARAM_SIZE
	.align		4
.L_17:
        /*0064*/ 	.byte	0x03, 0x19
        /*0066*/ 	.short	0x0020


	//----- nvinfo : EIATTR_PARAM_CBANK
	.align		4
        /*0068*/ 	.byte	0x04, 0x0a
        /*006a*/ 	.short	(.L_19 - .L_18)
	.align		4
.L_18:
        /*006c*/ 	.word	index@(.nv.constant0._ZN36_GLOBAL__N__fd1a5765_4_k_cu_0def6f2722multiply_dp_gpu_kernelEPdS0_S0_m)
        /*0070*/ 	.short	0x0380
        /*0072*/ 	.short	0x0020


	//----- nvinfo : EIATTR_SW_WAR
	.align		4
.L_19:
        /*0074*/ 	.byte	0x04, 0x36
        /*0076*/ 	.short	(.L_21 - .L_20)
.L_20:
        /*0078*/ 	.word	0x00000008
.L_21:


//--------------------- .nv.callgraph             --------------------------
	.section	.nv.callgraph,"",@"SHT_CUDA_CALLGRAPH"
	.align	4
	.sectionentsize	8
	.align		4
        /*0000*/ 	.word	0x00000000
	.align		4
        /*0004*/ 	.word	0xffffffff
	.align		4
        /*0008*/ 	.word	0x00000000
	.align		4
        /*000c*/ 	.word	0xfffffffe
	.align		4
        /*0010*/ 	.word	0x00000000
	.align		4
        /*0014*/ 	.word	0xfffffffd
	.align		4
        /*0018*/ 	.word	0x00000000
	.align		4
        /*001c*/ 	.word	0xfffffffc


//--------------------- .text._ZN36_GLOBAL__N__fd1a5765_4_k_cu_0def6f2722multiply_dp_gpu_kernelEPdS0_S0_m --------------------------
	.section	.text._ZN36_GLOBAL__N__fd1a5765_4_k_cu_0def6f2722multiply_dp_gpu_kernelEPdS0_S0_m,"ax",@progbits
	.align	128
.text._ZN36_GLOBAL__N__fd1a5765_4_k_cu_0def6f2722multiply_dp_gpu_kernelEPdS0_S0_m:
        .type           _ZN36_GLOBAL__N__fd1a5765_4_k_cu_0def6f2722multiply_dp_gpu_kernelEPdS0_S0_m,@function
        .size           _ZN36_GLOBAL__N__fd1a5765_4_k_cu_0def6f2722multiply_dp_gpu_kernelEPdS0_S0_m,(.L_x_6 - _ZN36_GLOBAL__N__fd1a5765_4_k_cu_0def6f2722multiply_dp_gpu_kernelEPdS0_S0_m)
        .other          _ZN36_GLOBAL__N__fd1a5765_4_k_cu_0def6f2722multiply_dp_gpu_kernelEPdS0_S0_m,@"STO_CUDA_ENTRY STV_DEFAULT"
_ZN36_GLOBAL__N__fd1a5765_4_k_cu_0def6f2722multiply_dp_gpu_kernelEPdS0_S0_m:
[----:B------:R-:W-:Y:S01]  /*0000*/  LDC R1, c[0x0][0x37c] ;  /* 0x0000df00ff017b82 */ /* 0x000fe20000000800 */
[----:B------:R-:W0:Y:S07]  /*0010*/  S2R R9, SR_TID.Y ;  /* 0x0000000000097919 */ /* 0x000e2e0000002200 */
[----:B------:R-:W0:Y:S01]  /*0020*/  LDC R8, c[0x0][0x364] ;  /* 0x0000d900ff087b82 */ /* 0x000e220000000800 */
[----:B------:R-:W1:Y:S07]  /*0030*/  S2R R0, SR_TID.X ;  /* 0x0000000000007919 */ /* 0x000e6e0000002100 */
[----:B------:R-:W0:Y:S08]  /*0040*/  S2UR UR4, SR_CTAID.Y ;  /* 0x00000000000479c3 */ /* 0x000e300000002600 */
[----:B------:R-:W1:Y:S08]  /*0050*/  S2UR UR5, SR_CTAID.X ;  /* 0x00000000000579c3 */ /* 0x000e700000002500 */
[----:B------:R-:W1:Y:S08]  /*0060*/  LDC R3, c[0x0][0x360] ;  /* 0x0000d800ff037b82 */ /* 0x000e700000000800 */
[----:B------:R-:W2:Y:S01]  /*0070*/  LDC.64 R10, c[0x0][0x398] ;  /* 0x0000e600ff0a7b82 */ /* 0x000ea20000000a00 */
[----:B0-----:R-:W-:-:S02]  /*0080*/  IMAD R8, R8, UR4, R9 ;  /* 0x0000000408087c24 */ /* 0x001fc4000f8e0209 */
[----:B-1----:R-:W-:-:S05]  /*0090*/  IMAD R3, R3, UR5, R0 ;  /* 0x0000000503037c24 */ /* 0x002fca000f8e0200 */
[----:B------:R-:W-:-:S04]  /*00a0*/  ISETP.GT.U32.AND P0, PT, R8, R3, PT ;  /* 0x000000030800720c */ /* 0x000fc80003f04070 */
[----:B------:R-:W-:-:S04]  /*00b0*/  ISETP.GT.U32.AND.EX P0, PT, RZ, RZ, PT, P0 ;  /* 0x000000ffff00720c */ /* 0x000fc80003f04100 */
[----:B------:R-:W-:-:S04]  /*00c0*/  SEL R5, R8, R3, P0 ;  /* 0x0000000308057207 */ /* 0x000fc80000000000 */
[----:B--2---:R-:W-:-:S04]  /*00d0*/  ISETP.GE.U32.AND P0, PT, R5, R10, PT ;  /* 0x0000000a0500720c */ /* 0x004fc80003f06070 */
[----:B------:R-:W-:-:S13]  /*00e0*/  ISETP.GE.U32.AND.EX P0, PT, RZ, R11, PT, P0 ;  /* 0x0000000bff00720c */ /* 0x000fda0003f06100 */
[----:B------:R-:W-:Y:S05]  /*00f0*/  @P0 EXIT ;  /* 0x000000000000094d */ /* 0x000fea0003800000 */
[C---:B------:R-:W-:Y:S01]  /*0100*/  IADD3 R0, P0, PT, R10.reuse, -0x1, RZ ;  /* 0xffffffff0a007810 */ /* 0x040fe20007f1e0ff */
[----:B------:R-:W-:Y:S01]  /*0110*/  IMAD.WIDE.U32 R6, R3, R10, RZ ;  /* 0x0000000a03067225 */ /* 0x000fe200078e00ff */
[----:B------:R-:W-:Y:S01]  /*0120*/  LOP3.LUT R4, R10, 0x7, RZ, 0xc0, !PT ;  /* 0x000000070a047812 */ /* 0x000fe200078ec0ff */
[----:B------:R-:W0:Y:S01]  /*0130*/  LDCU.64 UR4, c[0x0][0x358] ;  /* 0x00006b00ff0477ac */ /* 0x000e220008000a00 */
[----:B------:R-:W-:Y:S01]  /*0140*/  ISETP.GE.U32.AND P1, PT, R0, 0x7, PT ;  /* 0x000000070000780c */ /* 0x000fe20003f26070 */
[----:B------:R-:W-:Y:S01]  /*0150*/  IMAD.MOV.U32 R5, RZ, RZ, RZ ;  /* 0x000000ffff057224 */ /* 0x000fe200078e00ff */
[----:B------:R-:W-:Y:S01]  /*0160*/  IADD3.X R0, PT, PT, R11, -0x1, RZ, P0, !PT ;  /* 0xffffffff0b007810 */ /* 0x000fe200007fe4ff */
[----:B------:R-:W-:Y:S01]  /*0170*/  IMAD.MOV.U32 R25, RZ, RZ, RZ ;  /* 0x000000ffff197224 */ /* 0x000fe200078e00ff */
[----:B------:R-:W-:Y:S02]  /*0180*/  ISETP.NE.U32.AND P0, PT, R4, RZ, PT ;  /* 0x000000ff0400720c */ /* 0x000fe40003f05070 */
[----:B------:R-:W-:-:S02]  /*0190*/  CS2R R20, SRZ ;  /* 0x0000000000147805 */ /* 0x000fc4000001ff00 */
[----:B------:R-:W-:Y:S01]  /*01a0*/  ISETP.GE.U32.AND.EX P1, PT, R0, RZ, PT, P1 ;  /* 0x000000ff0000720c */ /* 0x000fe20003f26110 */
[----:B------:R-:W-:Y:S01]  /*01b0*/  IMAD R24, R3, R11, R7 ;  /* 0x0000000b03187224 */ /* 0x000fe200078e0207 */
[----:B------:R-:W-:-:S11]  /*01c0*/  ISETP.NE.AND.EX P0, PT, RZ, RZ, PT, P0 ;  /* 0x000000ffff00720c */ /* 0x000fd60003f05300 */
[----:B0-----:R-:W-:Y:S05]  /*01d0*/  @!P1 BRA `(.L_x_0) ;  /* 0x0000000400089947 */ /* 0x001fea0003800000 */
[----:B------:R-:W0:Y:S01]  /*01e0*/  LDCU.128 UR8, c[0x0][0x380] ;  /* 0x00007000ff0877ac */ /* 0x000e220008000c00 */
[----:B------:R-:W1:Y:S01]  /*01f0*/  LDC R25, c[0x0][0x39c] ;  /* 0x0000e700ff197b82 */ /* 0x000e620000000800 */
[C---:B------:R-:W-:Y:S01]  /*0200*/  LOP3.LUT R5, R10.reuse, 0xfffffff8, RZ, 0xc0, !PT ;  /* 0xfffffff80a057812 */ /* 0x040fe200078ec0ff */
[C---:B------:R-:W-:Y:S01]  /*0210*/  IMAD.SHL.U32 R29, R10.reuse, 0x8, RZ ;  /* 0x000000080a1d7824 */ /* 0x040fe200078e00ff */
[C-C-:B------:R-:W-:Y:S02]  /*0220*/  SHF.L.U64.HI R26, R10.reuse, 0x6, R11.reuse ;  /* 0x000000060a1a7819 */ /* 0x140fe4000001020b */
[----:B------:R-:W-:Y:S02]  /*0230*/  CS2R R20, SRZ ;  /* 0x0000000000147805 */ /* 0x000fe4000001ff00 */
[----:B------:R-:W-:Y:S01]  /*0240*/  SHF.L.U64.HI R28, R10, 0x3, R11 ;  /* 0x000000030a1c7819 */ /* 0x000fe2000001020b */
[----:B------:R-:W-:Y:S01]  /*0250*/  IMAD.MOV.U32 R3, RZ, RZ, R5 ;  /* 0x000000ffff037224 */ /* 0x000fe200078e0005 */
[----:B0-----:R-:W-:-:S02]  /*0260*/  LEA R0, P1, R8, UR8, 0x3 ;  /* 0x0000000808007c11 */ /* 0x001fc4000f8218ff */
[----:B------:R-:W-:Y:S02]  /*0270*/  LEA R14, P2, R6, UR10, 0x3 ;  /* 0x0000000a060e7c11 */ /* 0x000fe4000f8418ff */
[----:B------:R-:W-:Y:S02]  /*0280*/  LEA.HI.X R27, R8, UR9, RZ, 0x3, P1 ;  /* 0x00000009081b7c11 */ /* 0x000fe400088f1cff */
[----:B------:R-:W-:Y:S01]  /*0290*/  LEA.HI.X R15, R6, UR11, R24, 0x3, P2 ;  /* 0x0000000b060f7c11 */ /* 0x000fe200090f1c18 */
[----:B-1----:R-:W-:Y:S01]  /*02a0*/  IMAD.MOV.U32 R2, RZ, RZ, R25 ;  /* 0x000000ffff027224 */ /* 0x002fe200078e0019 */
[----:B------:R-:W-:-:S05]  /*02b0*/  IADD3 R14, P1, PT, R14, 0x20, RZ ;  /* 0x000000200e0e7810 */ /* 0x000fca0007f3e0ff */
[----:B------:R-:W-:-:S08]  /*02c0*/  IMAD.X R15, RZ, RZ, R15, P1 ;  /* 0x000000ffff0f7224 */ /* 0x000fd000008e060f */
.L_x_1:
[----:B------:R-:W-:Y:S02]  /*02d0*/  IMAD.MOV.U32 R12, RZ, RZ, R14 ;  /* 0x000000ffff0c7224 */ /* 0x000fe400078e000e */
[----:B------:R-:W-:Y:S02]  /*02e0*/  IMAD.MOV.U32 R13, RZ, RZ, R15 ;  /* 0x000000ffff0d7224 */ /* 0x000fe400078e000f */
[----:B------:R-:W-:Y:S02]  /*02f0*/  IMAD.MOV.U32 R14, RZ, RZ, R0 ;  /* 0x000000ffff0e7224 */ /* 0x000fe400078e0000 */
[----:B------:R-:W-:Y:S01]  /*0300*/  IMAD.MOV.U32 R15, RZ, RZ, R27 ;  /* 0x000000ffff0f7224 */ /* 0x000fe200078e001b */
[----:B------:R-:W2:Y:S01]  /*0310*/  LDG.E.64 R16, desc[UR4][R12.64+-0x20] ;  /* 0xffffe0040c107981 */ /* 0x000ea2000c1e1b00 */
[----:B------:R-:W-:-:S03]  /*0320*/  IADD3 R22, P1, PT, R0, R29, RZ ;  /* 0x0000001d00167210 */ /* 0x000fc60007f3e0ff */
[----:B------:R-:W3:Y:S04]  /*0330*/  LDG.E.64 R18, desc[UR4][R12.64+-0x18] ;  /* 0xffffe8040c127981 */ /* 0x000ee8000c1e1b00 */
[----:B------:R-:W2:Y:S01]  /*0340*/  LDG.E.64 R14, desc[UR4][R14.64] ;  /* 0x000000040e0e7981 */ /* 0x000ea2000c1e1b00 */
[----:B------:R-:W-:Y:S01]  /*0350*/  IMAD.X R23, R27, 0x1, R28, P1 ;  /* 0x000000011b177824 */ /* 0x000fe200008e061c */
[----:B--2---:R-:W-:-:S04]  /*0360*/  DFMA R16, R14, R16, R20 ;  /* 0x000000100e10722b */ /* 0x004fc80000000014 */
[----:B------:R-:W3:Y:S01]  /*0370*/  LDG.E.64 R14, desc[UR4][R22.64] ;  /* 0x00000004160e7981 */ /* 0x000ee2000c1e1b00 */
[----:B------:R-:W-:-:S05]  /*0380*/  IADD3 R20, P1, PT, R22, R29, RZ ;  /* 0x0000001d16147210 */ /* 0x000fca0007f3e0ff */
[----:B------:R-:W-:Y:S01]  /*0390*/  IMAD.X R21, R23, 0x1, R28, P1 ;  /* 0x0000000117157824 */ /* 0x000fe200008e061c */
[----:B---3--:R-:W-:-:S04]  /*03a0*/  DFMA R18, R14, R18, R16 ;  /* 0x000000120e12722b */ /* 0x008fc80000000010 */
[----:B------:R0:W2:Y:S04]  /*03b0*/  LDG.E.64 R14, desc[UR4][R20.64] ;  /* 0x00000004140e7981 */ /* 0x0000a8000c1e1b00 */
[----:B------:R-:W2:Y:S01]  /*03c0*/  LDG.E.64 R16, desc[UR4][R12.64+-0x10] ;  /* 0xfffff0040c107981 */ /* 0x000ea2000c1e1b00 */
[----:B0-----:R-:W-:-:S05]  /*03d0*/  IADD3 R20, P1, PT, R20, R29, RZ ;  /* 0x0000001d14147210 */ /* 0x001fca0007f3e0ff */
[----:B------:R-:W-:Y:S01]  /*03e0*/  IMAD.X R21, R21, 0x1, R28, P1 ;  /* 0x0000000115157824 */ /* 0x000fe200008e061c */
[----:B--2---:R-:W-:-:S04]  /*03f0*/  DFMA R16, R14, R16, R18 ;  /* 0x000000100e10722b */ /* 0x004fc80000000012 */
[----:B------:R0:W2:Y:S04]  /*0400*/  LDG.E.64 R14, desc[UR4][R20.64] ;  /* 0x00000004140e7981 */ /* 0x0000a8000c1e1b00 */
[----:B------:R-:W2:Y:S01]  /*0410*/  LDG.E.64 R18, desc[UR4][R12.64+-0x8] ;  /* 0xfffff8040c127981 */ /* 0x000ea2000c1e1b00 */
[----:B------:R-:W-:-:S05]  /*0420*/  IADD3 R22, P1, PT, R20, R29, RZ ;  /* 0x0000001d14167210 */ /* 0x000fca0007f3e0ff */
[----:B------:R-:W-:Y:S01]  /*0430*/  IMAD.X R23, R21, 0x1, R28, P1 ;  /* 0x0000000115177824 */ /* 0x000fe200008e061c */
[----:B0-----:R-:W-:Y:S01]  /*0440*/  IADD3 R20, P1, PT, R22, R29, RZ ;  /* 0x0000001d16147210 */ /* 0x001fe20007f3e0ff */
[----:B--2---:R-:W-:-:S03]  /*0450*/  DFMA R18, R14, R18, R16 ;  /* 0x000000120e12722b */ /* 0x004fc60000000010 */
[----:B------:R-:W2:Y:S04]  /*0460*/  LDG.E.64 R16, desc[UR4][R22.64] ;  /* 0x0000000416107981 */ /* 0x000ea8000c1e1b00 */
[----:B------:R-:W2:Y:S01]  /*0470*/  LDG.E.64 R14, desc[UR4][R12.64] ;  /* 0x000000040c0e7981 */ /* 0x000ea2000c1e1b00 */
[----:B------:R-:W-:-:S03]  /*0480*/  IMAD.X R21, R23, 0x1, R28, P1 ;  /* 0x0000000117157824 */ /* 0x000fc600008e061c */
[----:B------:R-:W3:Y:S01]  /*0490*/  LDG.E.64 R22, desc[UR4][R12.64+0x10] ;  /* 0x000010040c167981 */ /* 0x000ee2000c1e1b00 */
[----:B--2---:R-:W-:-:S03]  /*04a0*/  DFMA R18, R16, R14, R18 ;  /* 0x0000000e1012722b */ /* 0x004fc60000000012 */
[----:B------:R-:W2:Y:S04]  /*04b0*/  LDG.E.64 R16, desc[UR4][R20.64] ;  /* 0x0000000414107981 */ /* 0x000ea8000c1e1b00 */
[----:B------:R-:W2:Y:S02]  /*04c0*/  LDG.E.64 R14, desc[UR4][R12.64+0x8] ;  /* 0x000008040c0e7981 */ /* 0x000ea4000c1e1b00 */
[----:B--2---:R-:W-:Y:S01]  /*04d0*/  DFMA R14, R16, R14, R18 ;  /* 0x0000000e100e722b */ /* 0x004fe20000000012 */
[----:B------:R-:W-:-:S05]  /*04e0*/  IADD3 R16, P1, PT, R20, R29, RZ ;  /* 0x0000001d14107210 */ /* 0x000fca0007f3e0ff */
[----:B------:R-:W-:Y:S01]  /*04f0*/  IMAD.X R17, R21, 0x1, R28, P1 ;  /* 0x0000000115117824 */ /* 0x000fe200008e061c */
[----:B------:R-:W-:-:S04]  /*0500*/  IADD3 R18, P1, PT, R16, R29, RZ ;  /* 0x0000001d10127210 */ /* 0x000fc80007f3e0ff */
[----:B------:R-:W3:Y:S01]  /*0510*/  LDG.E.64 R20, desc[UR4][R16.64] ;  /* 0x0000000410147981 */ /* 0x000ee2000c1e1b00 */
[----:B------:R-:W-:-:S06]  /*0520*/  IMAD.X R19, R17, 0x1, R28, P1 ;  /* 0x0000000111137824 */ /* 0x000fcc00008e061c */
[----:B------:R-:W2:Y:S04]  /*0530*/  LDG.E.64 R18, desc[UR4][R18.64] ;  /* 0x0000000412127981 */ /* 0x000ea8000c1e1b00 */
[----:B------:R-:W2:Y:S01]  /*0540*/  LDG.E.64 R16, desc[UR4][R12.64+0x18] ;  /* 0x000018040c107981 */ /* 0x000ea2000c1e1b00 */
[----:B------:R-:W-:-:S04]  /*0550*/  IADD3 R3, P1, PT, R3, -0x8, RZ ;  /* 0xfffffff803037810 */ /* 0x000fc80007f3e0ff */
[----:B------:R-:W-:Y:S02]  /*0560*/  IADD3.X R2, PT, PT, R2, -0x1, RZ, P1, !PT ;  /* 0xffffffff02027810 */ /* 0x000fe40000ffe4ff */
[----:B------:R-:W-:-:S04]  /*0570*/  ISETP.NE.U32.AND P1, PT, R3, RZ, PT ;  /* 0x000000ff0300720c */ /* 0x000fc80003f25070 */
[----:B------:R-:W-:Y:S02]  /*0580*/  ISETP.NE.AND.EX P1, PT, R2, RZ, PT, P1 ;  /* 0x000000ff0200720c */ /* 0x000fe40003f25310 */
[----:B------:R-:W-:-:S05]  /*0590*/  LEA R0, P2, R10, R0, 0x6 ;  /* 0x000000000a007211 */ /* 0x000fca00078430ff */
[----:B------:R-:W-:Y:S01]  /*05a0*/  IMAD.X R27, R27, 0x1, R26, P2 ;  /* 0x000000011b1b7824 */ /* 0x000fe200010e061a */
[----:B---3--:R-:W-:Y:S01]  /*05b0*/  DFMA R20, R20, R22, R14 ;  /* 0x000000161414722b */ /* 0x008fe2000000000e */
[----:B------:R-:W-:-:S05]  /*05c0*/  IADD3 R14, P3, PT, R12, 0x40, RZ ;  /* 0x000000400c0e7810 */ /* 0x000fca0007f7e0ff */
[----:B------:R-:W-:Y:S02]  /*05d0*/  IMAD.X R15, RZ, RZ, R13, P3 ;  /* 0x000000ffff0f7224 */ /* 0x000fe400018e060d */
[----:B--2---:R-:W-:Y:S01]  /*05e0*/  DFMA R20, R18, R16, R20 ;  /* 0x000000101214722b */ /* 0x004fe20000000014 */
[----:B------:R-:W-:Y:S10]  /*05f0*/  @P1 BRA `(.L_x_1) ;  /* 0xfffffffc00341947 */ /* 0x000ff4000383ffff */
.L_x_0:
[----:B------:R-:W-:Y:S05]  /*0600*/  @!P0 BRA `(.L_x_2) ;  /* 0x0000000400608947 */ /* 0x000fea0003800000 */
[----:B------:R-:W-:Y:S02]  /*0610*/  ISETP.GE.U32.AND P1, PT, R4, 0x4, PT ;  /* 0x000000040400780c */ /* 0x000fe40003f26070 */
[----:B------:R-:W-:Y:S02]  /*0620*/  LOP3.LUT R0, R10, 0x3, RZ, 0xc0, !PT ;  /* 0x000000030a007812 */ /* 0x000fe400078ec0ff */
[----:B------:R-:W-:Y:S02]  /*0630*/  ISETP.GE.U32.AND.EX P1, PT, RZ, RZ, PT, P1 ;  /* 0x000000ffff00720c */ /* 0x000fe40003f26110 */
[----:B------:R-:W-:-:S04]  /*0640*/  ISETP.NE.U32.AND P0, PT, R0, RZ, PT ;  /* 0x000000ff0000720c */ /* 0x000fc80003f05070 */
[----:B------:R-:W-:-:S07]  /*0650*/  ISETP.NE.AND.EX P0, PT, RZ, RZ, PT, P0 ;  /* 0x000000ffff00720c */ /* 0x000fce0003f05300 */
[----:B------:R-:W-:Y:S06]  /*0660*/  @!P1 BRA `(.L_x_3) ;  /* 0x00000000008c9947 */ /* 0x000fec0003800000 */
[----:B------:R-:W0:Y:S01]  /*0670*/  LDCU.128 UR8, c[0x0][0x380] ;  /* 0x00007000ff0877ac */ /* 0x000e220008000c00 */
[----:B------:R-:W-:Y:S01]  /*0680*/  IMAD R12, R25, R10, RZ ;  /* 0x0000000a190c7224 */ /* 0x000fe200078e02ff */
[C---:B------:R-:W-:Y:S01]  /*0690*/  IADD3 R4, P1, PT, R5.reuse, R6, RZ ;  /* 0x0000000605047210 */ /* 0x040fe20007f3e0ff */
[----:B------:R-:W-:Y:S02]  /*06a0*/  IMAD.MOV.U32 R9, RZ, RZ, RZ ;  /* 0x000000ffff097224 */ /* 0x000fe400078e00ff */
[C---:B------:R-:W-:Y:S02]  /*06b0*/  IMAD R15, R5.reuse, R11, R12 ;  /* 0x0000000b050f7224 */ /* 0x040fe400078e020c */
[----:B------:R-:W-:-:S04]  /*06c0*/  IMAD.WIDE.U32 R2, R5, R10, R8 ;  /* 0x0000000a05027225 */ /* 0x000fc800078e0008 */
[----:B------:R-:W-:Y:S02]  /*06d0*/  IMAD.X R13, R25, 0x1, R24, P1 ;  /* 0x00000001190d7824 */ /* 0x000fe400008e0618 */
[----:B------:R-:W-:Y:S01]  /*06e0*/  IMAD.IADD R3, R3, 0x1, R15 ;  /* 0x0000000103037824 */ /* 0x000fe200078e020f */
[----:B0-----:R-:W-:Y:S02]  /*06f0*/  LEA R12, P2, R4, UR10, 0x3 ;  /* 0x0000000a040c7c11 */ /* 0x001fe4000f8418ff */
[----:B------:R-:W-:Y:S02]  /*0700*/  LEA R26, P1, R2, UR8, 0x3 ;  /* 0x00000008021a7c11 */ /* 0x000fe4000f8218ff */
[----:B------:R-:W-:Y:S02]  /*0710*/  LEA.HI.X R13, R4, UR11, R13, 0x3, P2 ;  /* 0x0000000b040d7c11 */ /* 0x000fe400090f1c0d */
[----:B------:R-:W-:-:S03]  /*0720*/  LEA.HI.X R27, R2, UR9, R3, 0x3, P1 ;  /* 0x00000009021b7c11 */ /* 0x000fc600088f1c03 */
[----:B------:R-:W2:Y:S04]  /*0730*/  LDG.E.64 R18, desc[UR4][R12.64] ;  /* 0x000000040c127981 */ /* 0x000ea8000c1e1b00 */
[----:B------:R-:W2:Y:S01]  /*0740*/  LDG.E.64 R22, desc[UR4][R26.64] ;  /* 0x000000041a167981 */ /* 0x000ea2000c1e1b00 */
[----:B------:R-:W-:-:S04]  /*0750*/  IMAD.WIDE.U32 R14, R10, 0x8, RZ ;  /* 0x000000080a0e7825 */ /* 0x000fc800078e00ff */
[----:B------:R-:W-:Y:S01]  /*0760*/  IMAD.SHL.U32 R3, R11, 0x8, RZ ;  /* 0x000000080b037824 */ /* 0x000fe200078e00ff */
[----:B------:R-:W-:-:S03]  /*0770*/  IADD3 R16, P1, PT, R26, R14, RZ ;  /* 0x0000000e1a107210 */ /* 0x000fc60007f3e0ff */
[----:B------:R-:W-:-:S04]  /*0780*/  IMAD.IADD R15, R15, 0x1, R3 ;  /* 0x000000010f0f7824 */ /* 0x000fc800078e0203 */
[----:B------:R-:W-:Y:S01]  /*0790*/  IMAD.X R17, R15, 0x1, R27, P1 ;  /* 0x000000010f117824 */ /* 0x000fe200008e061b */
[-C--:B------:R-:W-:Y:S01]  /*07a0*/  IADD3 R2, P1, PT, R16, R14.reuse, RZ ;  /* 0x0000000e10027210 */ /* 0x080fe20007f3e0ff */
[----:B------:R-:W3:Y:S04]  /*07b0*/  LDG.E.64 R26, desc[UR4][R12.64+0x10] ;  /* 0x000010040c1a7981 */ /* 0x000ee8000c1e1b00 */
[----:B------:R-:W-:Y:S01]  /*07c0*/  IMAD.X R3, R17, 0x1, R15, P1 ;  /* 0x0000000111037824 */ /* 0x000fe200008e060f */
[----:B------:R-:W-:-:S04]  /*07d0*/  IADD3 R14, P1, PT, R2, R14, RZ ;  /* 0x0000000e020e7210 */ /* 0x000fc80007f3e0ff */
[----:B------:R-:W3:Y:S01]  /*07e0*/  LDG.E.64 R28, desc[UR4][R2.64] ;  /* 0x00000004021c7981 */ /* 0x000ee2000c1e1b00 */
[----:B------:R-:W-:-:S06]  /*07f0*/  IMAD.X R15, R3, 0x1, R15, P1 ;  /* 0x00000001030f7824 */ /* 0x000fcc00008e060f */
[----:B------:R-:W4:Y:S04]  /*0800*/  LDG.E.64 R14, desc[UR4][R14.64] ;  /* 0x000000040e0e7981 */ /* 0x000f28000c1e1b00 */
[----:B------:R-:W4:Y:S01]  /*0810*/  LDG.E.64 R2, desc[UR4][R12.64+0x18] ;  /* 0x000018040c027981 */ /* 0x000f22000c1e1b00 */
[----:B--2---:R-:W-:-:S03]  /*0820*/  DFMA R20, R22, R18, R20 ;  /* 0x000000121614722b */ /* 0x004fc60000000014 */
[----:B------:R-:W2:Y:S04]  /*0830*/  LDG.E.64 R18, desc[UR4][R12.64+0x8] ;  /* 0x000008040c127981 */ /* 0x000ea8000c1e1b00 */
[----:B------:R-:W2:Y:S01]  /*0840*/  LDG.E.64 R22, desc[UR4][R16.64] ;  /* 0x0000000410167981 */ /* 0x000ea2000c1e1b00 */
[----:B------:R-:W-:-:S05]  /*0850*/  IADD3 R5, P1, PT, R5, 0x4, RZ ;  /* 0x0000000405057810 */ /* 0x000fca0007f3e0ff */
[----:B------:R-:W-:Y:S01]  /*0860*/  IMAD.X R25, RZ, RZ, R25, P1 ;  /* 0x000000ffff197224 */ /* 0x000fe200008e0619 */
[----:B--2---:R-:W-:-:S08]  /*0870*/  DFMA R18, R22, R18, R20 ;  /* 0x000000121612722b */ /* 0x004fd00000000014 */
[----:B---3--:R-:W-:-:S08]  /*0880*/  DFMA R18, R28, R26, R18 ;  /* 0x0000001a1c12722b */ /* 0x008fd00000000012 */
[----:B----4-:R-:W-:-:S11]  /*0890*/  DFMA R20, R14, R2, R18 ;  /* 0x000000020e14722b */ /* 0x010fd60000000012 */
.L_x_3:
[----:B------:R-:W-:Y:S05]  /*08a0*/  @!P0 BRA `(.L_x_2) ;  /* 0x0000000000b88947 */ /* 0x000fea0003800000 */
[----:B------:R-:W-:Y:S02]  /*08b0*/  ISETP.NE.U32.AND P1, PT, R0, 0x1, PT ;  /* 0x000000010000780c */ /* 0x000fe40003f25070 */
[----:B------:R-:W-:Y:S02]  /*08c0*/  LOP3.LUT R2, R10, 0x1, RZ, 0xc0, !PT ;  /* 0x000000010a027812 */ /* 0x000fe400078ec0ff */
[----:B------:R-:W-:Y:S02]  /*08d0*/  ISETP.NE.AND.EX P1, PT, RZ, RZ, PT, P1 ;  /* 0x000000ffff00720c */ /* 0x000fe40003f25310 */
[----:B------:R-:W-:-:S04]  /*08e0*/  ISETP.NE.U32.AND P0, PT, R2, 0x1, PT ;  /* 0x000000010200780c */ /* 0x000fc80003f05070 */
[----:B------:R-:W-:-:S07]  /*08f0*/  ISETP.NE.U32.AND.EX P0, PT, RZ, RZ, PT, P0 ;  /* 0x000000ffff00720c */ /* 0x000fce0003f05100 */
[----:B------:R-:W-:Y:S06]  /*0900*/  @!P1 BRA `(.L_x_4) ;  /* 0x00000000005c9947 */ /* 0x000fec0003800000 */
[----:B------:R-:W0:Y:S01]  /*0910*/  LDCU.128 UR8, c[0x0][0x380] ;  /* 0x00007000ff0877ac */ /* 0x000e220008000c00 */
[----:B------:R-:W-:Y:S01]  /*0920*/  IMAD R0, R25, R10, RZ ;  /* 0x0000000a19007224 */ /* 0x000fe200078e02ff */
[C---:B------:R-:W-:Y:S01]  /*0930*/  IADD3 R4, P1, PT, R5.reuse, R6, RZ ;  /* 0x0000000605047210 */ /* 0x040fe20007f3e0ff */
[----:B------:R-:W-:Y:S02]  /*0940*/  IMAD.MOV.U32 R14, RZ, RZ, R8 ;  /* 0x000000ffff0e7224 */ /* 0x000fe400078e0008 */
        /* <DEDUP_REMOVED lines=8> */
[----:B------:R-:W-:Y:S02]  /*09d0*/  LEA.HI.X R13, R14, UR9, R13, 0x3, P1 ;  /* 0x000000090e0d7c11 */ /* 0x000fe400088f1c0d */
[C---:B------:R-:W-:Y:S01]  /*09e0*/  LEA R14, P1, R10.reuse, R12, 0x3 ;  /* 0x0000000c0a0e7211 */ /* 0x040fe200078218ff */
[----:B------:R-:W2:Y:S04]  /*09f0*/  LDG.E.64 R18, desc[UR4][R2.64] ;  /* 0x0000000402127981 */ /* 0x000ea8000c1e1b00 */
[----:B------:R-:W2:Y:S01]  /*0a00*/  LDG.E.64 R16, desc[UR4][R12.64] ;  /* 0x000000040c107981 */ /* 0x000ea2000c1e1b00 */
[----:B------:R-:W-:-:S03]  /*0a10*/  LEA.HI.X R15, R10, R13, R11, 0x3, P1 ;  /* 0x0000000d0a0f7211 */ /* 0x000fc600008f1c0b */
[----:B------:R-:W3:Y:S04]  /*0a20*/  LDG.E.64 R22, desc[UR4][R2.64+0x8] ;  /* 0x0000080402167981 */ /* 0x000ee8000c1e1b00 */
[----:B------:R-:W3:Y:S01]  /*0a30*/  LDG.E.64 R14, desc[UR4][R14.64] ;  /* 0x000000040e0e7981 */ /* 0x000ee2000c1e1b00 */
[----:B------:R-:W-:-:S05]  /*0a40*/  IADD3 R5, P1, PT, R5, 0x2, RZ ;  /* 0x0000000205057810 */ /* 0x000fca0007f3e0ff */
[----:B------:R-:W-:Y:S01]  /*0a50*/  IMAD.X R25, RZ, RZ, R25, P1 ;  /* 0x000000ffff197224 */ /* 0x000fe200008e0619 */
[----:B--2---:R-:W-:-:S08]  /*0a60*/  DFMA R16, R16, R18, R20 ;  /* 0x000000121010722b */ /* 0x004fd00000000014 */
[----:B---3--:R-:W-:-:S11]  /*0a70*/  DFMA R20, R22, R14, R16 ;  /* 0x0000000e1614722b */ /* 0x008fd60000000010 */
.L_x_4:
[----:B------:R-:W-:Y:S05]  /*0a80*/  @P0 BRA `(.L_x_2) ;  /* 0x0000000000400947 */ /* 0x000fea0003800000 */
[----:B------:R-:W0:Y:S01]  /*0a90*/  LDCU.128 UR8, c[0x0][0x380] ;  /* 0x00007000ff0877ac */ /* 0x000e220008000c00 */
[----:B------:R-:W-:Y:S01]  /*0aa0*/  IMAD.MOV.U32 R2, RZ, RZ, R8 ;  /* 0x000000ffff027224 */ /* 0x000fe200078e0008 */
[----:B------:R-:W-:Y:S01]  /*0ab0*/  IADD3 R0, P0, PT, R5, R6, RZ ;  /* 0x0000000605007210 */ /* 0x000fe20007f1e0ff */
[----:B------:R-:W-:Y:S02]  /*0ac0*/  IMAD.MOV.U32 R3, RZ, RZ, RZ ;  /* 0x000000ffff037224 */ /* 0x000fe400078e00ff */
[-C--:B------:R-:W-:Y:S02]  /*0ad0*/  IMAD R4, R25, R10.reuse, RZ ;  /* 0x0000000a19047224 */ /* 0x080fe400078e02ff */
[----:B------:R-:W-:-:S04]  /*0ae0*/  IMAD.WIDE.U32 R2, R5, R10, R2 ;  /* 0x0000000a05027225 */ /* 0x000fc800078e0002 */
[----:B------:R-:W-:Y:S02]  /*0af0*/  IMAD R5, R5, R11, R4 ;  /* 0x0000000b05057224 */ /* 0x000fe400078e0204 */
[----:B------:R-:W-:Y:S02]  /*0b00*/  IMAD.X R25, R25, 0x1, R24, P0 ;  /* 0x0000000119197824 */ /* 0x000fe400000e0618 */
[----:B------:R-:W-:Y:S01]  /*0b10*/  IMAD.IADD R3, R3, 0x1, R5 ;  /* 0x0000000103037824 */ /* 0x000fe200078e0205 */
[----:B0-----:R-:W-:Y:S02]  /*0b20*/  LEA R4, P1, R0, UR10, 0x3 ;  /* 0x0000000a00047c11 */ /* 0x001fe4000f8218ff */
[----:B------:R-:W-:Y:S02]  /*0b30*/  LEA R10, P0, R2, UR8, 0x3 ;  /* 0x00000008020a7c11 */ /* 0x000fe4000f8018ff */
[----:B------:R-:W-:Y:S02]  /*0b40*/  LEA.HI.X R5, R0, UR11, R25, 0x3, P1 ;  /* 0x0000000b00057c11 */ /* 0x000fe400088f1c19 */
[----:B------:R-:W-:-:S04]  /*0b50*/  LEA.HI.X R11, R2, UR9, R3, 0x3, P0 ;  /* 0x00000009020b7c11 */ /* 0x000fc800080f1c03 */
[----:B------:R-:W2:Y:S04]  /*0b60*/  LDG.E.64 R4, desc[UR4][R4.64] ;  /* 0x0000000404047981 */ /* 0x000ea8000c1e1b00 */
[----:B------:R-:W2:Y:S02]  /*0b70*/  LDG.E.64 R2, desc[UR4][R10.64] ;  /* 0x000000040a027981 */ /* 0x000ea4000c1e1b00 */
[----:B--2---:R-:W-:-:S11]  /*0b80*/  DFMA R20, R2, R4, R20 ;  /* 0x000000040214722b */ /* 0x004fd60000000014 */
.L_x_2:
[----:B------:R-:W0:Y:S01]  /*0b90*/  LDCU.64 UR6, c[0x0][0x390] ;  /* 0x00007200ff0677ac */ /* 0x000e220008000a00 */
[----:B------:R-:W-:-:S05]  /*0ba0*/  IADD3 R6, P0, PT, R8, R6, RZ ;  /* 0x0000000608067210 */ /* 0x000fca0007f1e0ff */
[----:B------:R-:W-:Y:S01]  /*0bb0*/  IMAD.X R3, RZ, RZ, R24, P0 ;  /* 0x000000ffff037224 */ /* 0x000fe200000e0618 */
[----:B0-----:R-:W-:-:S04]  /*0bc0*/  LEA R2, P0, R6, UR6, 0x3 ;  /* 0x0000000606027c11 */ /* 0x001fc8000f8018ff */
[----:B------:R-:W-:-:S05]  /*0bd0*/  LEA.HI.X R3, R6, UR7, R3, 0x3, P0 ;  /* 0x0000000706037c11 */ /* 0x000fca00080f1c03 */
[----:B------:R-:W-:Y:S01]  /*0be0*/  STG.E.64 desc[UR4][R2.64], R20 ;  /* 0x0000001402007986 */ /* 0x000fe2000c101b04 */
[----:B------:R-:W-:Y:S05]  /*0bf0*/  EXIT ;  /* 0x000000000000794d */ /* 0x000fea0003800000 */
.L_x_5:
[----:B------:R-:W-:-:S00]  /*0c00*/  BRA `(.L_x_5) ;  /* 0xfffffffc00fc7947 */ /* 0x000fc0000383ffff */
[----:B------:R-:W-:-:S00]  /*0c10*/  NOP ;  /* 0x0000000000007918 */ /* 0x000fc00000000000 */
        /* <DEDUP_REMOVED lines=14> */
.L_x_6:


//--------------------- .nv.shared.reserved.0     --------------------------
	.section	.nv.shared.reserved.0,"aw",@nobits
	.weak		__nv_reservedSMEM_offset_0_alias
	.size		__nv_reservedSMEM_offset_0_alias, 0, 64
	.other		__nv_reservedSMEM_offset_0_alias,@"STO_CUDA_RESERVED_SHARED STV_DEFAULT"
__nv_reservedSMEM_offset_0_alias:
	.zero		0
	.zero		64


//--------------------- .nv.constant0._ZN36_GLOBAL__N__fd1a5765_4_k_cu_0def6f2722multiply_dp_gpu_kernelEPdS0_S0_m --------------------------
	.section	.nv.constant0._ZN36_GLOBAL__N__fd1a5765_4_k_cu_0def6f2722multiply_dp_gpu_kernelEPdS0_S0_m,"a",@progbits
	.sectionflags	@""
	.align	4
.nv.constant0._ZN36_GLOBAL__N__fd1a5765_4_k_cu_0def6f2722multiply_dp_gpu_kernelEPdS0_S0_m:
	.zero		928


//--------------------- SYMBOLS --------------------------

	.type		.nv.reservedSmem.offset0,@object
	.size		.nv.reservedSmem.offset0,0x4
